//
// Generated by NVIDIA NVVM Compiler
//
// Compiler Build ID: CL-36424714
// Cuda compilation tools, release 13.0, V13.0.88
// Based on NVVM 20.0.0
//

.version 9.0
.target sm_100
.address_size 64

	// .globl	_Z11nextGenCudaPKhjjPh

.visible .entry _Z11nextGenCudaPKhjjPh(
	.param .u64 .ptr .align 1 _Z11nextGenCudaPKhjjPh_param_0,
	.param .u32 _Z11nextGenCudaPKhjjPh_param_1,
	.param .u32 _Z11nextGenCudaPKhjjPh_param_2,
	.param .u64 .ptr .align 1 _Z11nextGenCudaPKhjjPh_param_3
)
{
	.reg .pred 	%p<11>;
	.reg .b16 	%rs<3>;
	.reg .b32 	%r<50>;
	.reg .b64 	%rd<25>;

	ld.param.u64 	%rd4, [_Z11nextGenCudaPKhjjPh_param_0];
	ld.param.u32 	%r9, [_Z11nextGenCudaPKhjjPh_param_1];
	ld.param.u32 	%r10, [_Z11nextGenCudaPKhjjPh_param_2];
	ld.param.u64 	%rd3, [_Z11nextGenCudaPKhjjPh_param_3];
	cvta.to.global.u64 	%rd1, %rd4;
	mul.lo.s32 	%r1, %r10, %r9;
	mov.u32 	%r11, %ctaid.x;
	mov.u32 	%r2, %ntid.x;
	shl.b32 	%r12, %r11, 8;
	shr.s32 	%r13, %r12, 8;
	mov.u32 	%r14, %tid.x;
	mad.lo.s32 	%r49, %r13, %r2, %r14;
	setp.ge.u32 	%p3, %r49, %r1;
	@%p3 bra 	$L__BB0_7;
	add.s32 	%r4, %r9, -1;
	sub.s32 	%r5, %r1, %r9;
	mov.u32 	%r15, %nctaid.x;
	mul.lo.s32 	%r6, %r2, %r15;
	cvta.to.global.u64 	%rd2, %rd3;
$L__BB0_2:
	rem.u32 	%r17, %r49, %r9;
	sub.s32 	%r18, %r49, %r17;
	add.s32 	%r19, %r4, %r17;
	rem.u32 	%r20, %r19, %r9;
	add.s32 	%r21, %r17, 1;
	setp.eq.s32 	%p5, %r21, %r9;
	selp.b32 	%r22, 0, %r21, %p5;
	add.s32 	%r23, %r5, %r18;
	rem.u32 	%r24, %r23, %r1;
	add.s32 	%r25, %r18, %r9;
	rem.u32 	%r26, %r25, %r1;
	add.s32 	%r27, %r24, %r20;
	cvt.u64.u32 	%rd5, %r27;
	add.s64 	%rd6, %rd1, %rd5;
	ld.global.u8 	%r28, [%rd6];
	add.s32 	%r29, %r24, %r17;
	cvt.u64.u32 	%rd7, %r29;
	add.s64 	%rd8, %rd1, %rd7;
	ld.global.u8 	%r30, [%rd8];
	add.s32 	%r31, %r30, %r28;
	add.s32 	%r32, %r22, %r24;
	cvt.u64.u32 	%rd9, %r32;
	add.s64 	%rd10, %rd1, %rd9;
	ld.global.u8 	%r33, [%rd10];
	add.s32 	%r34, %r31, %r33;
	add.s32 	%r35, %r20, %r18;
	cvt.u64.u32 	%rd11, %r35;
	add.s64 	%rd12, %rd1, %rd11;
	ld.global.u8 	%r36, [%rd12];
	add.s32 	%r37, %r34, %r36;
	add.s32 	%r38, %r22, %r18;
	cvt.u64.u32 	%rd13, %r38;
	add.s64 	%rd14, %rd1, %rd13;
	ld.global.u8 	%r39, [%rd14];
	add.s32 	%r40, %r37, %r39;
	add.s32 	%r41, %r26, %r20;
	cvt.u64.u32 	%rd15, %r41;
	add.s64 	%rd16, %rd1, %rd15;
	ld.global.u8 	%r42, [%rd16];
	add.s32 	%r43, %r40, %r42;
	add.s32 	%r44, %r26, %r17;
	cvt.u64.u32 	%rd17, %r44;
	add.s64 	%rd18, %rd1, %rd17;
	ld.global.u8 	%r45, [%rd18];
	add.s32 	%r46, %r43, %r45;
	add.s32 	%r47, %r22, %r26;
	cvt.u64.u32 	%rd19, %r47;
	add.s64 	%rd20, %rd1, %rd19;
	ld.global.u8 	%r48, [%rd20];
	add.s32 	%r16, %r46, %r48;
	mov.pred 	%p10, -1;
	setp.eq.s32 	%p6, %r16, 3;
	@%p6 bra 	$L__BB0_6;
	setp.ne.s32 	%p7, %r16, 2;
	@%p7 bra 	$L__BB0_5;
	cvt.u64.u32 	%rd21, %r49;
	add.s64 	%rd22, %rd1, %rd21;
	ld.global.u8 	%rs1, [%rd22];
	setp.ne.s16 	%p10, %rs1, 0;
	bra.uni 	$L__BB0_6;
$L__BB0_5:
	mov.pred 	%p10, 0;
$L__BB0_6:
	selp.u16 	%rs2, 1, 0, %p10;
	cvt.u64.u32 	%rd23, %r49;
	add.s64 	%rd24, %rd2, %rd23;
	st.global.u8 	[%rd24], %rs2;
	add.s32 	%r49, %r49, %r6;
	setp.lt.u32 	%p9, %r49, %r1;
	@%p9 bra 	$L__BB0_2;
$L__BB0_7:
	ret;

}


// ===== COMPILED SASS (sm_100) =====

	.target	sm_100

	.elftype	@"ET_EXEC"


//--------------------- .note.nv.tkinfo           --------------------------
	.section	.note.nv.tkinfo,"",@"SHT_NOTE"
	.sectionflags	@"SHF_NOTE_NV_TKINFO"
	.tkinfo
        /*0018*/ 	.word	0x00000002
        /*0030*/ 	.string	""
        /*0030*/ 	.string	"ptxas"
        /*0030*/ 	.string	"Cuda compilation tools, release 13.0, V13.0.88"
        /*0030*/ 	.string	"Build cuda_13.0.r13.0/compiler.36424714_0"
        /*0030*/ 	.string	"-arch sm_100 -m 64 "



//--------------------- .note.nv.cuinfo           --------------------------
	.section	.note.nv.cuinfo,"",@"SHT_NOTE"
	.sectionflags	@"SHF_NOTE_NV_CUINFO"
        /*0018*/ 	.short	0x0002
        /*001a*/ 	.short	0x0064
        /*001c*/ 	.short	0x0082
	.zero		2


//--------------------- .nv.info                  --------------------------
	.section	.nv.info,"",@"SHT_CUDA_INFO"
	.align	4


	//----- nvinfo : EIATTR_REGCOUNT
	.align		4
        /*0000*/ 	.byte	0x04, 0x2f
        /*0002*/ 	.short	(.L_1 - .L_0)
	.align		4
.L_0:
        /*0004*/ 	.word	index@(_Z11nextGenCudaPKhjjPh)
        /*0008*/ 	.word	0x0000001e


	//----- nvinfo : EIATTR_FRAME_SIZE
	.align		4
.L_1:
        /*000c*/ 	.byte	0x04, 0x11
        /*000e*/ 	.short	(.L_3 - .L_2)
	.align		4
.L_2:
        /*0010*/ 	.word	index@(_Z11nextGenCudaPKhjjPh)
        /*0014*/ 	.word	0x00000000


	//----- nvinfo : EIATTR_MIN_STACK_SIZE
	.align		4
.L_3:
        /*0018*/ 	.byte	0x04, 0x12
        /*001a*/ 	.short	(.L_5 - .L_4)
	.align		4
.L_4:
        /*001c*/ 	.word	index@(_Z11nextGenCudaPKhjjPh)
        /*0020*/ 	.word	0x00000000
.L_5:


//--------------------- .nv.compat                --------------------------
	.section	.nv.compat,"",@"SHT_CUDA_COMPAT_INFO"
	.align	4
        /*0000*/ 	.byte	0x02, 0x09, 0x00, 0x00, 0x02, 0x02, 0x01, 0x00, 0x02, 0x05, 0x05, 0x00, 0x03, 0x07, 0x01, 0x01
        /*0010*/ 	.byte	0x02, 0x03, 0x00, 0x00, 0x02, 0x06, 0x01, 0x00, 0x04, 0x0b, 0x08, 0x00, 0x09, 0x00, 0x00, 0x00
        /*0020*/ 	.byte	0x00, 0x00, 0x00, 0x00


//--------------------- .nv.info._Z11nextGenCudaPKhjjPh --------------------------
	.section	.nv.info._Z11nextGenCudaPKhjjPh,"",@"SHT_CUDA_INFO"
	.sectionflags	@""
	.align	4


	//----- nvinfo : EIATTR_CUDA_API_VERSION
	.align		4
        /*0000*/ 	.byte	0x04, 0x37
        /*0002*/ 	.short	(.L_7 - .L_6)
.L_6:
        /*0004*/ 	.word	0x00000082


	//----- nvinfo : EIATTR_KPARAM_INFO
	.align		4
.L_7:
        /*0008*/ 	.byte	0x04, 0x17
        /*000a*/ 	.short	(.L_9 - .L_8)
.L_8:
        /*000c*/ 	.word	0x00000000
        /*0010*/ 	.short	0x0003
        /*0012*/ 	.short	0x0010
        /*0014*/ 	.byte	0x00, 0xf5, 0x21, 0x00


	//----- nvinfo : EIATTR_KPARAM_INFO
	.align		4
.L_9:
        /*0018*/ 	.byte	0x04, 0x17
        /*001a*/ 	.short	(.L_11 - .L_10)
.L_10:
        /*001c*/ 	.word	0x00000000
        /*0020*/ 	.short	0x0002
        /*0022*/ 	.short	0x000c
        /*0024*/ 	.byte	0x00, 0xf0, 0x11, 0x00


	//----- nvinfo : EIATTR_KPARAM_INFO
	.align		4
.L_11:
        /*0028*/ 	.byte	0x04, 0x17
        /*002a*/ 	.short	(.L_13 - .L_12)
.L_12:
        /*002c*/ 	.word	0x00000000
        /*0030*/ 	.short	0x0001
        /*0032*/ 	.short	0x0008
        /*0034*/ 	.byte	0x00, 0xf0, 0x11, 0x00


	//----- nvinfo : EIATTR_KPARAM_INFO
	.align		4
.L_13:
        /*0038*/ 	.byte	0x04, 0x17
        /*003a*/ 	.short	(.L_15 - .L_14)
.L_14:
        /*003c*/ 	.word	0x00000000
        /*0040*/ 	.short	0x0000
        /*0042*/ 	.short	0x0000
        /*0044*/ 	.byte	0x00, 0xf5, 0x21, 0x00


	//----- nvinfo : EIATTR_SPARSE_MMA_MASK
	.align		4
.L_15:
        /*0048*/ 	.byte	0x03, 0x50
        /*004a*/ 	.short	0x0000


	//----- nvinfo : EIATTR_MAXREG_COUNT
	.align		4
        /*004c*/ 	.byte	0x03, 0x1b
        /*004e*/ 	.short	0x00ff


	//----- nvinfo : EIATTR_MERCURY_ISA_VERSION
	.align		4
        /*0050*/ 	.byte	0x03, 0x5f
        /*0052*/ 	.short	0x0101


	//----- nvinfo : EIATTR_VRC_CTA_INIT_COUNT
	.align		4
        /*0054*/ 	.byte	0x02, 0x4a
	.zero		1
	.zero		1


	//----- nvinfo : EIATTR_EXIT_INSTR_OFFSETS
	.align		4
        /*0058*/ 	.byte	0x04, 0x1c
        /*005a*/ 	.short	(.L_17 - .L_16)


	//   ....[0]....
.L_16:
        /*005c*/ 	.word	0x000000a0


	//   ....[1]....
        /*0060*/ 	.word	0x00000850


	//----- nvinfo : EIATTR_CRS_STACK_SIZE
	.align		4
.L_17:
        /*0064*/ 	.byte	0x04, 0x1e
        /*0066*/ 	.short	(.L_19 - .L_18)
.L_18:
        /*0068*/ 	.word	0x00000000


	//----- nvinfo : EIATTR_CBANK_PARAM_SIZE
	.align		4
.L_19:
        /*006c*/ 	.byte	0x03, 0x19
        /*006e*/ 	.short	0x0018


	//----- nvinfo : EIATTR_PARAM_CBANK
	.align		4
        /*0070*/ 	.byte	0x04, 0x0a
        /*0072*/ 	.short	(.L_21 - .L_20)
	.align		4
.L_20:
        /*0074*/ 	.word	index@(.nv.constant0._Z11nextGenCudaPKhjjPh)
        /*0078*/ 	.short	0x0380
        /*007a*/ 	.short	0x0018


	//----- nvinfo : EIATTR_SW_WAR
	.align		4
.L_21:
        /*007c*/ 	.byte	0x04, 0x36
        /*007e*/ 	.short	(.L_23 - .L_22)
.L_22:
        /*0080*/ 	.word	0x00000008
.L_23:


//--------------------- .nv.callgraph             --------------------------
	.section	.nv.callgraph,"",@"SHT_CUDA_CALLGRAPH"
	.align	4
	.sectionentsize	8
	.align		4
        /*0000*/ 	.word	0x00000000
	.align		4
        /*0004*/ 	.word	0xffffffff
	.align		4
        /*0008*/ 	.word	0x00000000
	.align		4
        /*000c*/ 	.word	0xfffffffe
	.align		4
        /*0010*/ 	.word	0x00000000
	.align		4
        /*0014*/ 	.word	0xfffffffd
	.align		4
        /*0018*/ 	.word	0x00000000
	.align		4
        /*001c*/ 	.word	0xfffffffc


//--------------------- .text._Z11nextGenCudaPKhjjPh --------------------------
	.section	.text._Z11nextGenCudaPKhjjPh,"ax",@progbits
	.align	128
        .global         _Z11nextGenCudaPKhjjPh
        .type           _Z11nextGenCudaPKhjjPh,@function
        .size           _Z11nextGenCudaPKhjjPh,(.L_x_5 - _Z11nextGenCudaPKhjjPh)
        .other          _Z11nextGenCudaPKhjjPh,@"STO_CUDA_ENTRY STV_DEFAULT"
_Z11nextGenCudaPKhjjPh:
.text._Z11nextGenCudaPKhjjPh:
[----:B------:R-:W-:Y:S08]  /*0000*/  LDC R1, c[0x0][0x37c] ;  /* 0x0000df00ff017b82 */ /* 0x000ff00000000800 */
[----:B------:R-:W0:Y:S01]  /*0010*/  S2UR UR4, SR_CTAID.X ;  /* 0x00000000000479c3 */ /* 0x000e220000002500 */
[----:B------:R-:W1:Y:S01]  /*0020*/  S2R R15, SR_TID.X ;  /* 0x00000000000f7919 */ /* 0x000e620000002100 */
[----:B------:R-:W2:Y:S06]  /*0030*/  LDCU.64 UR10, c[0x0][0x388] ;  /* 0x00007100ff0a77ac */ /* 0x000eac0008000a00 */
[----:B------:R-:W1:Y:S01]  /*0040*/  LDC R18, c[0x0][0x360] ;  /* 0x0000d800ff127b82 */ /* 0x000e620000000800 */
[----:B0-----:R-:W-:-:S04]  /*0050*/  USHF.L.U32 UR4, UR4, 0x8, URZ ;  /* 0x0000000804047899 */ /* 0x001fc800080006ff */
[----:B------:R-:W-:Y:S02]  /*0060*/  USHF.R.S32.HI UR5, URZ, 0x8, UR4 ;  /* 0x00000008ff057899 */ /* 0x000fe40008011404 */
[----:B--2---:R-:W-:-:S04]  /*0070*/  UIMAD UR4, UR11, UR10, URZ ;  /* 0x0000000a0b0472a4 */ /* 0x004fc8000f8e02ff */
[----:B-1----:R-:W-:-:S05]  /*0080*/  IMAD R15, R18, UR5, R15 ;  /* 0x00000005120f7c24 */ /* 0x002fca000f8e020f */
[----:B------:R-:W-:-:S13]  /*0090*/  ISETP.GE.U32.AND P0, PT, R15, UR4, PT ;  /* 0x000000040f007c0c */ /* 0x000fda000bf06070 */
[----:B------:R-:W-:Y:S05]  /*00a0*/  @P0 EXIT ;  /* 0x000000000000094d */ /* 0x000fea0003800000 */
[----:B------:R-:W0:Y:S01]  /*00b0*/  I2F.U32.RP R7, UR4 ;  /* 0x0000000400077d06 */ /* 0x000e220008209000 */
[----:B------:R-:W1:Y:S01]  /*00c0*/  LDC R0, c[0x0][0x388] ;  /* 0x0000e200ff007b82 */ /* 0x000e620000000800 */
[----:B------:R-:W2:Y:S01]  /*00d0*/  LDCU UR6, c[0x0][0x370] ;  /* 0x00006e00ff0677ac */ /* 0x000ea20008000800 */
[----:B------:R-:W-:Y:S01]  /*00e0*/  IMAD R9, RZ, RZ, -UR4 ;  /* 0x80000004ff097e24 */ /* 0x000fe2000f8e02ff */
[----:B------:R-:W-:Y:S02]  /*00f0*/  ISETP.NE.U32.AND P1, PT, RZ, UR10, PT ;  /* 0x0000000aff007c0c */ /* 0x000fe4000bf25070 */
[----:B------:R-:W-:Y:S01]  /*0100*/  ISETP.NE.U32.AND P2, PT, RZ, UR4, PT ;  /* 0x00000004ff007c0c */ /* 0x000fe2000bf45070 */
[----:B------:R-:W3:Y:S01]  /*0110*/  LDCU.64 UR8, c[0x0][0x358] ;  /* 0x00006b00ff0877ac */ /* 0x000ee20008000a00 */
[----:B------:R-:W4:Y:S01]  /*0120*/  I2F.U32.RP R6, UR10 ;  /* 0x0000000a00067d06 */ /* 0x000f220008209000 */
[----:B------:R-:W1:Y:S01]  /*0130*/  LDC.64 R2, c[0x0][0x380] ;  /* 0x0000e000ff027b82 */ /* 0x000e620000000a00 */
[----:B------:R-:W-:Y:S01]  /*0140*/  LOP3.LUT R14, RZ, UR10, RZ, 0x33, !PT ;  /* 0x0000000aff0e7c12 */ /* 0x000fe2000f8e33ff */
[----:B------:R-:W1:Y:S01]  /*0150*/  LDCU.64 UR12, c[0x0][0x390] ;  /* 0x00007200ff0c77ac */ /* 0x000e620008000a00 */
[----:B------:R-:W-:Y:S01]  /*0160*/  LOP3.LUT R16, RZ, UR4, RZ, 0x33, !PT ;  /* 0x00000004ff107c12 */ /* 0x000fe2000f8e33ff */
[----:B------:R-:W-:-:S03]  /*0170*/  UIADD3 UR5, UPT, UPT, UR4, -UR10, URZ ;  /* 0x8000000a04057290 */ /* 0x000fc6000fffe0ff */
[----:B0-----:R-:W0:Y:S01]  /*0180*/  MUFU.RCP R7, R7 ;  /* 0x0000000700077308 */ /* 0x001e220000001000 */
[----:B--2---:R-:W-:-:S07]  /*0190*/  IMAD R18, R18, UR6, RZ ;  /* 0x0000000612127c24 */ /* 0x004fce000f8e02ff */
[----:B----4-:R-:W2:Y:S01]  /*01a0*/  MUFU.RCP R6, R6 ;  /* 0x0000000600067308 */ /* 0x010ea20000001000 */
[----:B0-----:R-:W-:-:S07]  /*01b0*/  VIADD R12, R7, 0xffffffe ;  /* 0x0ffffffe070c7836 */ /* 0x001fce0000000000 */
[----:B------:R0:W4:Y:S01]  /*01c0*/  F2I.FTZ.U32.TRUNC.NTZ R13, R12 ;  /* 0x0000000c000d7305 */ /* 0x000122000021f000 */
[----:B--2---:R-:W-:-:S07]  /*01d0*/  VIADD R4, R6, 0xffffffe ;  /* 0x0ffffffe06047836 */ /* 0x004fce0000000000 */
[----:B------:R-:W2:Y:S01]  /*01e0*/  F2I.FTZ.U32.TRUNC.NTZ R5, R4 ;  /* 0x0000000400057305 */ /* 0x000ea2000021f000 */
[----:B0-----:R-:W-:Y:S02]  /*01f0*/  HFMA2 R12, -RZ, RZ, 0, 0 ;  /* 0x00000000ff0c7431 */ /* 0x001fe400000001ff */
[----:B----4-:R-:W-:-:S04]  /*0200*/  IMAD R7, R9, R13, RZ ;  /* 0x0000000d09077224 */ /* 0x010fc800078e02ff */
[----:B------:R-:W-:-:S04]  /*0210*/  IMAD.HI.U32 R12, R13, R7, R12 ;  /* 0x000000070d0c7227 */ /* 0x000fc800078e000c */
[----:B--2---:R-:W-:-:S04]  /*0220*/  IMAD.MOV R4, RZ, RZ, -R5 ;  /* 0x000000ffff047224 */ /* 0x004fc800078e0a05 */
[----:B------:R-:W-:Y:S02]  /*0230*/  IMAD R13, R4, UR10, RZ ;  /* 0x0000000a040d7c24 */ /* 0x000fe4000f8e02ff */
[----:B------:R-:W-:-:S04]  /*0240*/  IMAD.MOV.U32 R4, RZ, RZ, RZ ;  /* 0x000000ffff047224 */ /* 0x000fc800078e00ff */
[----:B-1-3--:R-:W-:-:S07]  /*0250*/  IMAD.HI.U32 R13, R5, R13, R4 ;  /* 0x0000000d050d7227 */ /* 0x00afce00078e0004 */
.L_x_3:
[----:B0-----:R-:W-:-:S04]  /*0260*/  IMAD.HI.U32 R4, R13, R15, RZ ;  /* 0x0000000f0d047227 */ /* 0x001fc800078e00ff */
[----:B------:R-:W-:-:S04]  /*0270*/  IMAD.MOV R4, RZ, RZ, -R4 ;  /* 0x000000ffff047224 */ /* 0x000fc800078e0a04 */
[----:B------:R-:W-:-:S05]  /*0280*/  IMAD R7, R0, R4, R15 ;  /* 0x0000000400077224 */ /* 0x000fca00078e020f */
[----:B------:R-:W-:-:S13]  /*0290*/  ISETP.GE.U32.AND P0, PT, R7, R0, PT ;  /* 0x000000000700720c */ /* 0x000fda0003f06070 */
[----:B------:R-:W-:-:S05]  /*02a0*/  @P0 IMAD.IADD R7, R7, 0x1, -R0 ;  /* 0x0000000107070824 */ /* 0x000fca00078e0a00 */
[----:B------:R-:W-:-:S13]  /*02b0*/  ISETP.GE.U32.AND P0, PT, R7, R0, PT ;  /* 0x000000000700720c */ /* 0x000fda0003f06070 */
[----:B------:R-:W-:-:S05]  /*02c0*/  @P0 IMAD.IADD R7, R7, 0x1, -R0 ;  /* 0x0000000107070824 */ /* 0x000fca00078e0a00 */
[----:B------:R-:W-:-:S04]  /*02d0*/  SEL R7, R14, R7, !P1 ;  /* 0x000000070e077207 */ /* 0x000fc80004800000 */
[C---:B------:R-:W-:Y:S02]  /*02e0*/  IADD3 R11, PT, PT, -R7.reuse, R15, RZ ;  /* 0x0000000f070b7210 */ /* 0x040fe40007ffe1ff */
[----:B------:R-:W-:-:S03]  /*02f0*/  IADD3 R4, PT, PT, R7, -0x1, R0 ;  /* 0xffffffff07047810 */ /* 0x000fc60007ffe000 */
[----:B------:R-:W-:Y:S02]  /*0300*/  VIADD R17, R11, UR5 ;  /* 0x000000050b117c36 */ /* 0x000fe40008000000 */
[----:B------:R-:W-:-:S04]  /*0310*/  IMAD.HI.U32 R5, R13, R4, RZ ;  /* 0x000000040d057227 */ /* 0x000fc800078e00ff */
[----:B------:R-:W-:-:S04]  /*0320*/  IMAD.HI.U32 R6, R12, R17, RZ ;  /* 0x000000110c067227 */ /* 0x000fc800078e00ff */
[----:B------:R-:W-:Y:S02]  /*0330*/  IMAD.IADD R19, R11, 0x1, R0 ;  /* 0x000000010b137824 */ /* 0x000fe400078e0200 */
[----:B------:R-:W-:Y:S02]  /*0340*/  IMAD.MOV R9, RZ, RZ, -R5 ;  /* 0x000000ffff097224 */ /* 0x000fe400078e0a05 */
[----:B------:R-:W-:Y:S02]  /*0350*/  IMAD.MOV R6, RZ, RZ, -R6 ;  /* 0x000000ffff067224 */ /* 0x000fe400078e0a06 */
[----:B------:R-:W-:-:S04]  /*0360*/  IMAD.HI.U32 R5, R12, R19, RZ ;  /* 0x000000130c057227 */ /* 0x000fc800078e00ff */
[----:B------:R-:W-:Y:S01]  /*0370*/  IMAD R9, R0, R9, R4 ;  /* 0x0000000900097224 */ /* 0x000fe200078e0204 */
[----:B------:R-:W-:Y:S01]  /*0380*/  IADD3 R4, PT, PT, -R5, RZ, RZ ;  /* 0x000000ff05047210 */ /* 0x000fe20007ffe1ff */
[----:B------:R-:W-:Y:S02]  /*0390*/  IMAD R17, R6, UR4, R17 ;  /* 0x0000000406117c24 */ /* 0x000fe4000f8e0211 */
[----:B------:R-:W-:Y:S01]  /*03a0*/  VIADD R5, R7, 0x1 ;  /* 0x0000000107057836 */ /* 0x000fe20000000000 */
[-C--:B------:R-:W-:Y:S01]  /*03b0*/  ISETP.GE.U32.AND P3, PT, R9, R0.reuse, PT ;  /* 0x000000000900720c */ /* 0x080fe20003f66070 */
[----:B------:R-:W-:Y:S01]  /*03c0*/  IMAD R19, R4, UR4, R19 ;  /* 0x0000000404137c24 */ /* 0x000fe2000f8e0213 */
[----:B------:R-:W-:Y:S02]  /*03d0*/  ISETP.GE.U32.AND P4, PT, R17, UR4, PT ;  /* 0x0000000411007c0c */ /* 0x000fe4000bf86070 */
[----:B------:R-:W-:Y:S02]  /*03e0*/  ISETP.NE.AND P5, PT, R5, R0, PT ;  /* 0x000000000500720c */ /* 0x000fe40003fa5270 */
[----:B------:R-:W-:-:S02]  /*03f0*/  ISETP.GE.U32.AND P0, PT, R19, UR4, PT ;  /* 0x0000000413007c0c */ /* 0x000fc4000bf06070 */
[----:B------:R-:W-:-:S04]  /*0400*/  SEL R10, R5, RZ, P5 ;  /* 0x000000ff050a7207 */ /* 0x000fc80002800000 */
[----:B------:R-:W-:Y:S01]  /*0410*/  IADD3 R5, PT, PT, R11, R10, RZ ;  /* 0x0000000a0b057210 */ /* 0x000fe20007ffe0ff */
[----:B------:R-:W-:Y:S02]  /*0420*/  @P3 IMAD.IADD R9, R9, 0x1, -R0 ;  /* 0x0000000109093824 */ /* 0x000fe400078e0a00 */
[----:B------:R-:W-:Y:S01]  /*0430*/  @P4 VIADD R17, R17, -UR4 ;  /* 0x8000000411114c36 */ /* 0x000fe20008000000 */
[----:B------:R-:W-:Y:S02]  /*0440*/  IADD3 R4, P5, PT, R5, R2, RZ ;  /* 0x0000000205047210 */ /* 0x000fe40007fbe0ff */
[----:B------:R-:W-:Y:S01]  /*0450*/  ISETP.GE.U32.AND P4, PT, R9, R0, PT ;  /* 0x000000000900720c */ /* 0x000fe20003f86070 */
[----:B------:R-:W-:Y:S01]  /*0460*/  @P0 VIADD R19, R19, -UR4 ;  /* 0x8000000413130c36 */ /* 0x000fe20008000000 */
[----:B------:R-:W-:Y:S01]  /*0470*/  ISETP.GE.U32.AND P3, PT, R17, UR4, PT ;  /* 0x0000000411007c0c */ /* 0x000fe2000bf66070 */
[----:B------:R-:W-:-:S03]  /*0480*/  IMAD.X R5, RZ, RZ, R3, P5 ;  /* 0x000000ffff057224 */ /* 0x000fc600028e0603 */
[----:B------:R-:W-:-:S07]  /*0490*/  ISETP.GE.U32.AND P0, PT, R19, UR4, PT ;  /* 0x0000000413007c0c */ /* 0x000fce000bf06070 */
[----:B------:R-:W-:Y:S02]  /*04a0*/  @P4 IMAD.IADD R9, R9, 0x1, -R0 ;  /* 0x0000000109094824 */ /* 0x000fe400078e0a00 */
[----:B------:R-:W-:-:S03]  /*04b0*/  @P3 VIADD R17, R17, -UR4 ;  /* 0x8000000411113c36 */ /* 0x000fc60008000000 */
[----:B------:R-:W-:Y:S02]  /*04c0*/  SEL R6, R14, R9, !P1 ;  /* 0x000000090e067207 */ /* 0x000fe40004800000 */
[----:B------:R-:W-:Y:S02]  /*04d0*/  SEL R9, R16, R17, !P2 ;  /* 0x0000001110097207 */ /* 0x000fe40005000000 */
[----:B------:R-:W-:Y:S01]  /*04e0*/  @P0 IADD3 R19, PT, PT, R19, -UR4, RZ ;  /* 0x8000000413130c10 */ /* 0x000fe2000fffe0ff */
[----:B------:R-:W-:Y:S01]  /*04f0*/  IMAD.IADD R11, R11, 0x1, R6 ;  /* 0x000000010b0b7824 */ /* 0x000fe200078e0206 */
[----:B------:R0:W2:Y:S01]  /*0500*/  LDG.E.U8 R17, desc[UR8][R4.64] ;  /* 0x0000000804117981 */ /* 0x0000a2000c1e1100 */
[--C-:B------:R-:W-:Y:S01]  /*0510*/  IMAD.IADD R21, R6, 0x1, R9.reuse ;  /* 0x0000000106157824 */ /* 0x100fe200078e0209 */
[----:B------:R-:W-:Y:S01]  /*0520*/  SEL R19, R16, R19, !P2 ;  /* 0x0000001310137207 */ /* 0x000fe20005000000 */
[----:B------:R-:W-:-:S03]  /*0530*/  IMAD.IADD R23, R7, 0x1, R9 ;  /* 0x0000000107177824 */ /* 0x000fc600078e0209 */
[-C--:B------:R-:W-:Y:S01]  /*0540*/  IADD3 R8, P0, PT, R21, R2.reuse, RZ ;  /* 0x0000000215087210 */ /* 0x080fe20007f1e0ff */
[----:B------:R-:W-:Y:S01]  /*0550*/  IMAD.IADD R27, R6, 0x1, R19 ;  /* 0x00000001061b7824 */ /* 0x000fe200078e0213 */
[C---:B------:R-:W-:Y:S02]  /*0560*/  IADD3 R21, PT, PT, R10.reuse, R9, RZ ;  /* 0x000000090a157210 */ /* 0x040fe40007ffe0ff */
[-C--:B------:R-:W-:Y:S01]  /*0570*/  IADD3 R6, P3, PT, R23, R2.reuse, RZ ;  /* 0x0000000217067210 */ /* 0x080fe20007f7e0ff */
[----:B------:R-:W-:Y:S01]  /*0580*/  IMAD.X R9, RZ, RZ, R3, P0 ;  /* 0x000000ffff097224 */ /* 0x000fe200000e0603 */
[----:B------:R-:W-:Y:S01]  /*0590*/  IADD3 R25, PT, PT, R10, R19, RZ ;  /* 0x000000130a197210 */ /* 0x000fe20007ffe0ff */
[----:B------:R-:W-:Y:S01]  /*05a0*/  IMAD.IADD R23, R7, 0x1, R19 ;  /* 0x0000000107177824 */ /* 0x000fe200078e0213 */
[-C--:B------:R-:W-:Y:S01]  /*05b0*/  IADD3 R10, P0, PT, R21, R2.reuse, RZ ;  /* 0x00000002150a7210 */ /* 0x080fe20007f1e0ff */
[--C-:B------:R-:W-:Y:S01]  /*05c0*/  IMAD.X R7, RZ, RZ, R3.reuse, P3 ;  /* 0x000000ffff077224 */ /* 0x100fe200018e0603 */
[-C--:B0-----:R-:W-:Y:S01]  /*05d0*/  IADD3 R4, P3, PT, R11, R2.reuse, RZ ;  /* 0x000000020b047210 */ /* 0x081fe20007f7e0ff */
[----:B------:R-:W3:Y:S02]  /*05e0*/  LDG.E.U8 R8, desc[UR8][R8.64] ;  /* 0x0000000808087981 */ /* 0x000ee4000c1e1100 */
[--C-:B------:R-:W-:Y:S01]  /*05f0*/  IMAD.X R11, RZ, RZ, R3.reuse, P0 ;  /* 0x000000ffff0b7224 */ /* 0x100fe200000e0603 */
[-C--:B------:R-:W-:Y:S01]  /*0600*/  IADD3 R20, P0, PT, R27, R2.reuse, RZ ;  /* 0x000000021b147210 */ /* 0x080fe20007f1e0ff */
[----:B------:R-:W-:Y:S01]  /*0610*/  IMAD.X R5, RZ, RZ, R3, P3 ;  /* 0x000000ffff057224 */ /* 0x000fe200018e0603 */
[----:B------:R-:W-:Y:S01]  /*0620*/  IADD3 R22, P3, PT, R23, R2, RZ ;  /* 0x0000000217167210 */ /* 0x000fe20007f7e0ff */
[----:B------:R-:W3:Y:S01]  /*0630*/  LDG.E.U8 R7, desc[UR8][R6.64] ;  /* 0x0000000806077981 */ /* 0x000ee2000c1e1100 */
[----:B------:R-:W-:-:S03]  /*0640*/  IADD3.X R21, PT, PT, RZ, R3, RZ, P0, !PT ;  /* 0x00000003ff157210 */ /* 0x000fc600007fe4ff */
[----:B------:R-:W3:Y:S01]  /*0650*/  LDG.E.U8 R10, desc[UR8][R10.64] ;  /* 0x000000080a0a7981 */ /* 0x000ee2000c1e1100 */
[----:B------:R-:W-:Y:S01]  /*0660*/  IADD3 R24, P0, PT, R25, R2, RZ ;  /* 0x0000000219187210 */ /* 0x000fe20007f1e0ff */
[--C-:B------:R-:W-:Y:S02]  /*0670*/  IMAD.X R23, RZ, RZ, R3.reuse, P3 ;  /* 0x000000ffff177224 */ /* 0x100fe400018e0603 */
[----:B------:R-:W2:Y:S02]  /*0680*/  LDG.E.U8 R4, desc[UR8][R4.64] ;  /* 0x0000000804047981 */ /* 0x000ea4000c1e1100 */
[----:B------:R-:W-:Y:S02]  /*0690*/  IMAD.X R25, RZ, RZ, R3, P0 ;  /* 0x000000ffff197224 */ /* 0x000fe400000e0603 */
[----:B------:R-:W4:Y:S04]  /*06a0*/  LDG.E.U8 R21, desc[UR8][R20.64] ;  /* 0x0000000814157981 */ /* 0x000f28000c1e1100 */
[----:B------:R-:W4:Y:S04]  /*06b0*/  LDG.E.U8 R22, desc[UR8][R22.64] ;  /* 0x0000000816167981 */ /* 0x000f28000c1e1100 */
[----:B------:R-:W5:Y:S01]  /*06c0*/  LDG.E.U8 R25, desc[UR8][R24.64] ;  /* 0x0000000818197981 */ /* 0x000f62000c1e1100 */
[----:B------:R-:W-:Y:S01]  /*06d0*/  BSSY.RECONVERGENT B0, `(.L_x_0) ;  /* 0x0000010000007945 */ /* 0x000fe20003800200 */
[----:B------:R-:W-:-:S02]  /*06e0*/  PLOP3.LUT P0, PT, PT, PT, PT, 0x80, 0x8 ;  /* 0x000000000008781c */ /* 0x000fc40003f0f070 */
[----:B---3--:R-:W-:-:S04]  /*06f0*/  IADD3 R8, PT, PT, R10, R7, R8 ;  /* 0x000000070a087210 */ /* 0x008fc80007ffe008 */
[----:B--2---:R-:W-:-:S04]  /*0700*/  IADD3 R8, PT, PT, R17, R8, R4 ;  /* 0x0000000811087210 */ /* 0x004fc80007ffe004 */
[----:B----4-:R-:W-:-:S05]  /*0710*/  IADD3 R8, PT, PT, R22, R8, R21 ;  /* 0x0000000816087210 */ /* 0x010fca0007ffe015 */
[----:B-----5:R-:W-:-:S05]  /*0720*/  IMAD.IADD R8, R8, 0x1, R25 ;  /* 0x0000000108087824 */ /* 0x020fca00078e0219 */
[----:B------:R-:W-:-:S13]  /*0730*/  ISETP.NE.AND P3, PT, R8, 0x3, PT ;  /* 0x000000030800780c */ /* 0x000fda0003f65270 */
[----:B------:R-:W-:Y:S05]  /*0740*/  @!P3 BRA `(.L_x_1) ;  /* 0x000000000020b947 */ /* 0x000fea0003800000 */
[----:B------:R-:W-:-:S13]  /*0750*/  ISETP.NE.AND P0, PT, R8, 0x2, PT ;  /* 0x000000020800780c */ /* 0x000fda0003f05270 */
[----:B------:R-:W-:Y:S05]  /*0760*/  @P0 BRA `(.L_x_2) ;  /* 0x0000000000140947 */ /* 0x000fea0003800000 */
[----:B------:R-:W-:-:S04]  /*0770*/  IADD3 R4, P0, PT, R15, R2, RZ ;  /* 0x000000020f047210 */ /* 0x000fc80007f1e0ff */
[----:B------:R-:W-:-:S05]  /*0780*/  IADD3.X R5, PT, PT, RZ, R3, RZ, P0, !PT ;  /* 0x00000003ff057210 */ /* 0x000fca00007fe4ff */
[----:B------:R-:W2:Y:S02]  /*0790*/  LDG.E.U8 R4, desc[UR8][R4.64] ;  /* 0x0000000804047981 */ /* 0x000ea4000c1e1100 */
[----:B--2---:R-:W-:Y:S01]  /*07a0*/  ISETP.NE.AND P0, PT, R4, RZ, PT ;  /* 0x000000ff0400720c */ /* 0x004fe20003f05270 */
[----:B------:R-:W-:-:S12]  /*07b0*/  BRA `(.L_x_1) ;  /* 0x0000000000047947 */ /* 0x000fd80003800000 */
.L_x_2:
[----:B------:R-:W-:-:S13]  /*07c0*/  PLOP3.LUT P0, PT, PT, PT, PT, 0x8, 0x80 ;  /* 0x000000000080781c */ /* 0x000fda0003f0e170 */
.L_x_1:
[----:B------:R-:W-:Y:S05]  /*07d0*/  BSYNC.RECONVERGENT B0 ;  /* 0x0000000000007941 */ /* 0x000fea0003800200 */
.L_x_0:
[----:B------:R-:W-:Y:S01]  /*07e0*/  IADD3 R4, P3, PT, R15, UR12, RZ ;  /* 0x0000000c0f047c10 */ /* 0x000fe2000ff7e0ff */
[----:B------:R-:W-:Y:S01]  /*07f0*/  IMAD.IADD R15, R18, 0x1, R15 ;  /* 0x00000001120f7824 */ /* 0x000fe200078e020f */
[----:B------:R-:W-:-:S03]  /*0800*/  SEL R7, RZ, 0x1, !P0 ;  /* 0x00000001ff077807 */ /* 0x000fc60004000000 */
[----:B------:R-:W-:Y:S01]  /*0810*/  IMAD.X R5, RZ, RZ, UR13, P3 ;  /* 0x0000000dff057e24 */ /* 0x000fe200098e06ff */
[----:B------:R-:W-:-:S04]  /*0820*/  ISETP.GE.U32.AND P0, PT, R15, UR4, PT ;  /* 0x000000040f007c0c */ /* 0x000fc8000bf06070 */
[----:B------:R0:W-:Y:S09]  /*0830*/  STG.E.U8 desc[UR8][R4.64], R7 ;  /* 0x0000000704007986 */ /* 0x0001f2000c101108 */
[----:B------:R-:W-:Y:S05]  /*0840*/  @!P0 BRA `(.L_x_3) ;  /* 0xfffffff800848947 */ /* 0x000fea000383ffff */
[----:B------:R-:W-:Y:S05]  /*0850*/  EXIT ;  /* 0x000000000000794d */ /* 0x000fea0003800000 */
.L_x_4:
[----:B------:R-:W-:-:S00]  /*0860*/  BRA `(.L_x_4) ;  /* 0xfffffffc00fc7947 */ /* 0x000fc0000383ffff */
[----:B------:R-:W-:-:S00]  /*0870*/  NOP ;  /* 0x0000000000007918 */ /* 0x000fc00000000000 */
        /* <DEDUP_REMOVED lines=8> */
.L_x_5:


//--------------------- .nv.shared.reserved.0     --------------------------
	.section	.nv.shared.reserved.0,"aw",@nobits
	.weak		__nv_reservedSMEM_offset_0_alias
	.size		__nv_reservedSMEM_offset_0_alias, 0, 64
	.other		__nv_reservedSMEM_offset_0_alias,@"STO_CUDA_RESERVED_SHARED STV_DEFAULT"
__nv_reservedSMEM_offset_0_alias:
	.zero		0
	.zero		64


//--------------------- .nv.constant0._Z11nextGenCudaPKhjjPh --------------------------
	.section	.nv.constant0._Z11nextGenCudaPKhjjPh,"a",@progbits
	.sectionflags	@""
	.align	4
.nv.constant0._Z11nextGenCudaPKhjjPh:
	.zero		920


//--------------------- SYMBOLS --------------------------

	.type		.nv.reservedSmem.offset0,@object
	.size		.nv.reservedSmem.offset0,0x4
